	.headerflags	@"EF_CUDA_TEXMODE_UNIFIED EF_CUDA_64BIT_ADDRESS EF_CUDA_SM80 EF_CUDA_VIRTUAL_SM(EF_CUDA_SM80)"
	.elftype	@"ET_EXEC"


//--------------------- .nv.info                  --------------------------
	.section	.nv.info,"",@"SHT_CUDA_INFO"
	.align	4


	//----- nvinfo : EIATTR_REGCOUNT
	.align		4
        /*0000*/ 	.byte	0x04, 0x2f
        /*0002*/ 	.short	(.L_1 - .L_0)
	.align		4
.L_0:
        /*0004*/ 	.word	index@(compute_position_kernel)
        /*0008*/ 	.word	0x00000016


	//----- nvinfo : EIATTR_FRAME_SIZE
	.align		4
.L_1:
        /*000c*/ 	.byte	0x04, 0x11
        /*000e*/ 	.short	(.L_3 - .L_2)
	.align		4
.L_2:
        /*0010*/ 	.word	index@(compute_position_kernel)
        /*0014*/ 	.word	0x00000000


	//----- nvinfo : EIATTR_MIN_STACK_SIZE
	.align		4
.L_3:
        /*0018*/ 	.byte	0x04, 0x12
        /*001a*/ 	.short	(.L_5 - .L_4)
	.align		4
.L_4:
        /*001c*/ 	.word	index@(compute_position_kernel)
        /*0020*/ 	.word	0x00000000
.L_5:


//--------------------- .nv.info.compute_position_kernel --------------------------
	.section	.nv.info.compute_position_kernel,"",@"SHT_CUDA_INFO"
	.sectionflags	@""
	.align	4


	//----- nvinfo : EIATTR_CUDA_API_VERSION
	.align		4
        /*0000*/ 	.byte	0x04, 0x37
        /*0002*/ 	.short	(.L_7 - .L_6)
.L_6:
        /*0004*/ 	.word	0x00000080


	//----- nvinfo : EIATTR_SW2861232_WAR
	.align		4
.L_7:
        /*0008*/ 	.byte	0x01, 0x35
	.zero		2


	//----- nvinfo : EIATTR_PARAM_CBANK
	.align		4
        /*000c*/ 	.byte	0x04, 0x0a
        /*000e*/ 	.short	(.L_9 - .L_8)
	.align		4
.L_8:
        /*0010*/ 	.word	index@(.nv.constant0.compute_position_kernel)
        /*0014*/ 	.short	0x0160
        /*0016*/ 	.short	0x0030


	//----- nvinfo : EIATTR_CBANK_PARAM_SIZE
	.align		4
.L_9:
        /*0018*/ 	.byte	0x03, 0x19
        /*001a*/ 	.short	0x0030


	//----- nvinfo : EIATTR_KPARAM_INFO
	.align		4
        /*001c*/ 	.byte	0x04, 0x17
        /*001e*/ 	.short	(.L_11 - .L_10)
.L_10:
        /*0020*/ 	.word	0x00000000
        /*0024*/ 	.short	0x0005
        /*0026*/ 	.short	0x0028
        /*0028*/ 	.byte	0x00, 0xf4, 0x21, 0x00


	//----- nvinfo : EIATTR_KPARAM_INFO
	.align		4
.L_11:
        /*002c*/ 	.byte	0x04, 0x17
        /*002e*/ 	.short	(.L_13 - .L_12)
.L_12:
        /*0030*/ 	.word	0x00000000
        /*0034*/ 	.short	0x0004
        /*0036*/ 	.short	0x0020
        /*0038*/ 	.byte	0x00, 0xf4, 0x21, 0x00


	//----- nvinfo : EIATTR_KPARAM_INFO
	.align		4
.L_13:
        /*003c*/ 	.byte	0x04, 0x17
        /*003e*/ 	.short	(.L_15 - .L_14)
.L_14:
        /*0040*/ 	.word	0x00000000
        /*0044*/ 	.short	0x0003
        /*0046*/ 	.short	0x0018
        /*0048*/ 	.byte	0x00, 0xf4, 0x21, 0x00


	//----- nvinfo : EIATTR_KPARAM_INFO
	.align		4
.L_15:
        /*004c*/ 	.byte	0x04, 0x17
        /*004e*/ 	.short	(.L_17 - .L_16)
.L_16:
        /*0050*/ 	.word	0x00000000
        /*0054*/ 	.short	0x0002
        /*0056*/ 	.short	0x0010
        /*0058*/ 	.byte	0x00, 0xf4, 0x21, 0x00


	//----- nvinfo : EIATTR_KPARAM_INFO
	.align		4
.L_17:
        /*005c*/ 	.byte	0x04, 0x17
        /*005e*/ 	.short	(.L_19 - .L_18)
.L_18:
        /*0060*/ 	.word	0x00000000
        /*0064*/ 	.short	0x0001
        /*0066*/ 	.short	0x0008
        /*0068*/ 	.byte	0x00, 0xf4, 0x21, 0x00


	//----- nvinfo : EIATTR_KPARAM_INFO
	.align		4
.L_19:
        /*006c*/ 	.byte	0x04, 0x17
        /*006e*/ 	.short	(.L_21 - .L_20)
.L_20:
        /*0070*/ 	.word	0x00000000
        /*0074*/ 	.short	0x0000
        /*0076*/ 	.short	0x0000
        /*0078*/ 	.byte	0x00, 0xf4, 0x21, 0x00


	//----- nvinfo : EIATTR_MAXREG_COUNT
	.align		4
.L_21:
        /*007c*/ 	.byte	0x03, 0x1b
        /*007e*/ 	.short	0x00ff


	//----- nvinfo : EIATTR_EXIT_INSTR_OFFSETS
	.align		4
        /*0080*/ 	.byte	0x04, 0x1c
        /*0082*/ 	.short	(.L_23 - .L_22)


	//   ....[0]....
.L_22:
        /*0084*/ 	.word	0x00000870


	//   ....[1]....
        /*0088*/ 	.word	0x00000890


	//----- nvinfo : EIATTR_REQNTID
	.align		4
.L_23:
        /*008c*/ 	.byte	0x04, 0x10
        /*008e*/ 	.short	(.L_25 - .L_24)
.L_24:
        /*0090*/ 	.word	0x00000080
        /*0094*/ 	.word	0x00000001
        /*0098*/ 	.word	0x00000001
.L_25:


//--------------------- .nv.callgraph             --------------------------
	.section	.nv.callgraph,"",@"SHT_CUDA_CALLGRAPH"
	.align	4
	.sectionentsize	8
	.align		4
        /*0000*/ 	.word	0x00000000
	.align		4
        /*0004*/ 	.word	0xffffffff
	.align		4
        /*0008*/ 	.word	0x00000000
	.align		4
        /*000c*/ 	.word	0xfffffffe
	.align		4
        /*0010*/ 	.word	0x00000000
	.align		4
        /*0014*/ 	.word	0xfffffffd
	.align		4
        /*0018*/ 	.word	0x00000000
	.align		4
        /*001c*/ 	.word	0xfffffffc


//--------------------- .nv.rel.action            --------------------------
	.section	.nv.rel.action,"",@"SHT_CUDA_RELOCINFO"
	.align	8
	.sectionentsize	8
        /*0000*/ 	.byte	0x73, 0x00, 0x00, 0x00, 0x00, 0x00, 0x00, 0x00, 0x00, 0x00, 0x00, 0x11, 0x25, 0x00, 0x05, 0x36


//--------------------- .nv.constant0.compute_position_kernel --------------------------
	.section	.nv.constant0.compute_position_kernel,"a",@progbits
	.sectionflags	@""
	.align	4
.nv.constant0.compute_position_kernel:
	.zero		400


//--------------------- .text.compute_position_kernel --------------------------
	.section	.text.compute_position_kernel,"ax",@progbits
	.sectioninfo	@"SHI_REGISTERS=22"
	.align	128
        .global         compute_position_kernel
        .type           compute_position_kernel,@function
        .size           compute_position_kernel,(.L_x_8 - compute_position_kernel)
        .other          compute_position_kernel,@"STO_CUDA_ENTRY STV_DEFAULT"
compute_position_kernel:
.text.compute_position_kernel:
[----:B------:R-:W-:Y:S02]  /*0000*/  IMAD.MOV.U32 R1, RZ, RZ, c[0x0][0x28] ;  /* 0x00000a00ff017624 */ /* 0x000fe400078e00ff */
[----:B------:R-:W0:Y:S01]  /*0010*/  S2R R3, SR_CTAID.X ;  /* 0x0000000000037919 */ /* 0x000e220000002500 */
[----:B------:R-:W-:Y:S01]  /*0020*/  IMAD.MOV.U32 R10, RZ, RZ, 0x4 ;  /* 0x00000004ff0a7424 */ /* 0x000fe200078e00ff */
[----:B------:R-:W-:-:S03]  /*0030*/  ULDC.64 UR6, c[0x0][0x118] ;  /* 0x0000460000067ab9 */ /* 0x000fc60000000a00 */
[----:B0-----:R-:W-:-:S04]  /*0040*/  IMAD.WIDE.U32 R8, R3, R10, c[0x0][0x170] ;  /* 0x00005c0003087625 */ /* 0x001fc800078e000a */
[C---:B------:R-:W-:Y:S01]  /*0050*/  IMAD.WIDE.U32 R10, R3.reuse, R10, c[0x0][0x178] ;  /* 0x00005e00030a7625 */ /* 0x040fe200078e000a */
[----:B------:R0:W5:Y:S04]  /*0060*/  LDG.E R4, [R8.64] ;  /* 0x0000000608047981 */ /* 0x000168000c1e1900 */
[----:B------:R0:W5:Y:S01]  /*0070*/  LDG.E R0, [R10.64] ;  /* 0x000000060a007981 */ /* 0x000162000c1e1900 */
[----:B------:R-:W-:Y:S01]  /*0080*/  ISETP.NE.U32.AND P0, PT, R3, RZ, PT ;  /* 0x000000ff0300720c */ /* 0x000fe20003f05070 */
[----:B------:R-:W-:Y:S02]  /*0090*/  IMAD.MOV.U32 R5, RZ, RZ, RZ ;  /* 0x000000ffff057224 */ /* 0x000fe400078e00ff */
[----:B------:R-:W-:-:S10]  /*00a0*/  IMAD.MOV.U32 R6, RZ, RZ, RZ ;  /* 0x000000ffff067224 */ /* 0x000fd400078e00ff */
[----:B------:R-:W-:Y:S05]  /*00b0*/  @!P0 BRA `(.L_x_0) ;  /* 0x0000044000008947 */ /* 0x000fea0003800000 */
[----:B0-----:R-:W-:Y:S01]  /*00c0*/  ISETP.GT.U32.AND P0, PT, R3, RZ, PT ;  /* 0x000000ff0300720c */ /* 0x001fe20003f04070 */
[----:B------:R-:W-:Y:S02]  /*00d0*/  IMAD.MOV.U32 R15, RZ, RZ, c[0x0][0x178] ;  /* 0x00005e00ff0f7624 */ /* 0x000fe400078e00ff */
[----:B------:R-:W-:Y:S01]  /*00e0*/  IMAD.MOV.U32 R9, RZ, RZ, c[0x0][0x17c] ;  /* 0x00005f00ff097624 */ /* 0x000fe200078e00ff */
[----:B------:R-:W-:-:S13]  /*00f0*/  ISETP.GT.U32.AND.EX P0, PT, RZ, RZ, PT, P0 ;  /* 0x000000ffff00720c */ /* 0x000fda0003f04100 */
[----:B------:R-:W-:-:S06]  /*0100*/  @!P0 IMAD.MOV.U32 R8, RZ, RZ, R15 ;  /* 0x000000ffff088224 */ /* 0x000fcc00078e000f */
[----:B------:R0:W2:Y:S01]  /*0110*/  @!P0 LDG.E R8, [R8.64] ;  /* 0x0000000608088981 */ /* 0x0000a2000c1e1900 */
[----:B------:R-:W-:Y:S01]  /*0120*/  IMAD.MOV.U32 R2, RZ, RZ, R3 ;  /* 0x000000ffff027224 */ /* 0x000fe200078e0003 */
[----:B------:R-:W-:Y:S01]  /*0130*/  CS2R R6, SRZ ;  /* 0x0000000000067805 */ /* 0x000fe2000001ff00 */
[----:B------:R-:W-:Y:S01]  /*0140*/  IMAD.MOV.U32 R5, RZ, RZ, RZ ;  /* 0x000000ffff057224 */ /* 0x000fe200078e00ff */
[----:B------:R-:W-:Y:S02]  /*0150*/  @!P0 IADD3 R15, P3, R15, 0x4, RZ ;  /* 0x000000040f0f8810 */ /* 0x000fe40007f7e0ff */
[----:B------:R-:W-:-:S04]  /*0160*/  @!P0 IADD3 R2, P2, R2, -0x1, RZ ;  /* 0xffffffff02028810 */ /* 0x000fc80007f5e0ff */
[----:B------:R-:W-:Y:S01]  /*0170*/  ISETP.GT.U32.AND P1, PT, R2, 0x3, PT ;  /* 0x000000030200780c */ /* 0x000fe20003f24070 */
[----:B0-----:R-:W-:Y:S01]  /*0180*/  @!P0 IMAD.X R9, RZ, RZ, R9, P3 ;  /* 0x000000ffff098224 */ /* 0x001fe200018e0609 */
[----:B------:R-:W-:-:S04]  /*0190*/  @!P0 IADD3.X R7, R7, -0x1, RZ, P2, !PT ;  /* 0xffffffff07078810 */ /* 0x000fc800017fe4ff */
[----:B------:R-:W-:Y:S02]  /*01a0*/  ISETP.GT.AND.EX P1, PT, R7, RZ, PT, P1 ;  /* 0x000000ff0700720c */ /* 0x000fe40003f24310 */
[----:B--2---:R-:W-:-:S04]  /*01b0*/  @!P0 IADD3 R5, P2, R8, R5, RZ ;  /* 0x0000000508058210 */ /* 0x004fc80007f5e0ff */
[----:B------:R-:W-:-:S07]  /*01c0*/  @!P0 LEA.HI.X.SX32 R6, R8, R6, 0x1, P2 ;  /* 0x0000000608068211 */ /* 0x000fce00010f0eff */
[----:B------:R-:W-:Y:S05]  /*01d0*/  @!P1 BRA `(.L_x_1) ;  /* 0x0000015000009947 */ /* 0x000fea0003800000 */
[----:B------:R-:W-:Y:S02]  /*01e0*/  PLOP3.LUT P0, PT, PT, PT, PT, 0x8, 0x0 ;  /* 0x000000000000781c */ /* 0x000fe40003f0e170 */
.L_x_2:
[----:B------:R-:W-:-:S05]  /*01f0*/  IMAD.MOV.U32 R8, RZ, RZ, R15 ;  /* 0x000000ffff087224 */ /* 0x000fca00078e000f */
[----:B------:R0:W2:Y:S04]  /*0200*/  LDG.E R10, [R8.64] ;  /* 0x00000006080a7981 */ /* 0x0000a8000c1e1900 */
[----:B------:R0:W2:Y:S04]  /*0210*/  LDG.E R11, [R8.64+0x4] ;  /* 0x00000406080b7981 */ /* 0x0000a8000c1e1900 */
[----:B------:R0:W3:Y:S04]  /*0220*/  LDG.E R12, [R8.64+0x8] ;  /* 0x00000806080c7981 */ /* 0x0000e8000c1e1900 */
[----:B------:R0:W3:Y:S01]  /*0230*/  LDG.E R13, [R8.64+0xc] ;  /* 0x00000c06080d7981 */ /* 0x0000e2000c1e1900 */
[----:B------:R-:W-:-:S02]  /*0240*/  IADD3 R2, P1, R2, -0x4, RZ ;  /* 0xfffffffc02027810 */ /* 0x000fc40007f3e0ff */
[----:B------:R-:W-:Y:S02]  /*0250*/  IADD3 R15, P4, R8, 0x10, RZ ;  /* 0x00000010080f7810 */ /* 0x000fe40007f9e0ff */
[----:B------:R-:W-:Y:S02]  /*0260*/  IADD3.X R7, R7, -0x1, RZ, P1, !PT ;  /* 0xffffffff07077810 */ /* 0x000fe40000ffe4ff */
[----:B------:R-:W-:Y:S01]  /*0270*/  ISETP.GT.U32.AND P1, PT, R2, 0x3, PT ;  /* 0x000000030200780c */ /* 0x000fe20003f24070 */
[----:B0-----:R-:W-:-:S03]  /*0280*/  IMAD.X R9, RZ, RZ, R9, P4 ;  /* 0x000000ffff097224 */ /* 0x001fc600020e0609 */
[----:B------:R-:W-:Y:S02]  /*0290*/  ISETP.GT.AND.EX P1, PT, R7, RZ, PT, P1 ;  /* 0x000000ff0700720c */ /* 0x000fe40003f24310 */
[--C-:B--2---:R-:W-:Y:S02]  /*02a0*/  IADD3 R14, P2, P3, R11, R5, R10.reuse ;  /* 0x000000050b0e7210 */ /* 0x104fe40007b5e00a */
[----:B------:R-:W-:Y:S02]  /*02b0*/  SHF.R.S32.HI R5, RZ, 0x1f, R10 ;  /* 0x0000001fff057819 */ /* 0x000fe4000001140a */
[----:B------:R-:W-:-:S04]  /*02c0*/  SHF.R.S32.HI R11, RZ, 0x1f, R11 ;  /* 0x0000001fff0b7819 */ /* 0x000fc8000001140b */
[----:B------:R-:W-:Y:S02]  /*02d0*/  IADD3.X R11, R11, R6, R5, P2, P3 ;  /* 0x000000060b0b7210 */ /* 0x000fe400017e6405 */
[--C-:B---3--:R-:W-:Y:S02]  /*02e0*/  IADD3 R5, P2, P3, R13, R14, R12.reuse ;  /* 0x0000000e0d057210 */ /* 0x108fe40007b5e00c */
[----:B------:R-:W-:Y:S02]  /*02f0*/  SHF.R.S32.HI R6, RZ, 0x1f, R12 ;  /* 0x0000001fff067819 */ /* 0x000fe4000001140c */
[----:B------:R-:W-:-:S04]  /*0300*/  SHF.R.S32.HI R13, RZ, 0x1f, R13 ;  /* 0x0000001fff0d7819 */ /* 0x000fc8000001140d */
[----:B------:R-:W-:Y:S01]  /*0310*/  IADD3.X R6, R13, R11, R6, P2, P3 ;  /* 0x0000000b0d067210 */ /* 0x000fe200017e6406 */
[----:B------:R-:W-:Y:S05]  /*0320*/  @P1 BRA `(.L_x_2) ;  /* 0xfffffec000001947 */ /* 0x000fea000383ffff */
.L_x_1:
[----:B------:R-:W-:-:S04]  /*0330*/  ISETP.GT.U32.AND P1, PT, R2, 0x1, PT ;  /* 0x000000010200780c */ /* 0x000fc80003f24070 */
[----:B------:R-:W-:-:S13]  /*0340*/  ISETP.GT.AND.EX P1, PT, R7, RZ, PT, P1 ;  /* 0x000000ff0700720c */ /* 0x000fda0003f24310 */
[----:B------:R-:W-:Y:S05]  /*0350*/  @!P1 BRA `(.L_x_3) ;  /* 0x000000c000009947 */ /* 0x000fea0003800000 */
[----:B------:R-:W-:-:S05]  /*0360*/  IMAD.MOV.U32 R8, RZ, RZ, R15 ;  /* 0x000000ffff087224 */ /* 0x000fca00078e000f */
[----:B------:R0:W2:Y:S04]  /*0370*/  LDG.E R10, [R8.64] ;  /* 0x00000006080a7981 */ /* 0x0000a8000c1e1900 */
[----:B------:R0:W3:Y:S01]  /*0380*/  LDG.E R11, [R8.64+0x4] ;  /* 0x00000406080b7981 */ /* 0x0000e2000c1e1900 */
[----:B------:R-:W-:Y:S02]  /*0390*/  IADD3 R15, P4, R15, 0x8, RZ ;  /* 0x000000080f0f7810 */ /* 0x000fe40007f9e0ff */
[----:B------:R-:W-:Y:S02]  /*03a0*/  IADD3 R2, P3, R2, -0x2, RZ ;  /* 0xfffffffe02027810 */ /* 0x000fe40007f7e0ff */
[----:B------:R-:W-:Y:S02]  /*03b0*/  PLOP3.LUT P0, PT, PT, PT, PT, 0x8, 0x0 ;  /* 0x000000000000781c */ /* 0x000fe40003f0e170 */
[----:B------:R-:W-:Y:S01]  /*03c0*/  IADD3.X R7, R7, -0x1, RZ, P3, !PT ;  /* 0xffffffff07077810 */ /* 0x000fe20001ffe4ff */
[----:B0-----:R-:W-:Y:S01]  /*03d0*/  IMAD.X R9, RZ, RZ, R9, P4 ;  /* 0x000000ffff097224 */ /* 0x001fe200020e0609 */
[----:B--2---:R-:W-:-:S02]  /*03e0*/  SHF.R.S32.HI R13, RZ, 0x1f, R10 ;  /* 0x0000001fff0d7819 */ /* 0x004fc4000001140a */
[----:B---3--:R-:W-:Y:S02]  /*03f0*/  IADD3 R5, P1, P2, R11, R5, R10 ;  /* 0x000000050b057210 */ /* 0x008fe40007a3e00a */
[----:B------:R-:W-:-:S04]  /*0400*/  SHF.R.S32.HI R11, RZ, 0x1f, R11 ;  /* 0x0000001fff0b7819 */ /* 0x000fc8000001140b */
[----:B------:R-:W-:Y:S02]  /*0410*/  IADD3.X R6, R11, R6, R13, P1, P2 ;  /* 0x000000060b067210 */ /* 0x000fe40000fe440d */
.L_x_3:
[----:B------:R-:W-:-:S04]  /*0420*/  ISETP.NE.U32.AND P1, PT, R2, RZ, PT ;  /* 0x000000ff0200720c */ /* 0x000fc80003f25070 */
[----:B------:R-:W-:-:S13]  /*0430*/  ISETP.NE.U32.OR.EX P0, PT, R7, RZ, P0, P1 ;  /* 0x000000ff0700720c */ /* 0x000fda0000705510 */
[----:B------:R-:W-:Y:S05]  /*0440*/  @!P0 BRA `(.L_x_0) ;  /* 0x000000b000008947 */ /* 0x000fea0003800000 */
.L_x_4:
[----:B------:R-:W-:-:S06]  /*0450*/  IMAD.MOV.U32 R8, RZ, RZ, R15 ;  /* 0x000000ffff087224 */ /* 0x000fcc00078e000f */
[----:B------:R0:W2:Y:S01]  /*0460*/  LDG.E R8, [R8.64] ;  /* 0x0000000608087981 */ /* 0x0000a2000c1e1900 */
[----:B------:R-:W-:Y:S02]  /*0470*/  IADD3 R2, P0, R2, -0x1, RZ ;  /* 0xffffffff02027810 */ /* 0x000fe40007f1e0ff */
[----:B------:R-:W-:Y:S02]  /*0480*/  IADD3 R15, P2, R15, 0x4, RZ ;  /* 0x000000040f0f7810 */ /* 0x000fe40007f5e0ff */
[----:B------:R-:W-:Y:S02]  /*0490*/  IADD3.X R7, R7, -0x1, RZ, P0, !PT ;  /* 0xffffffff07077810 */ /* 0x000fe400007fe4ff */
[----:B------:R-:W-:Y:S01]  /*04a0*/  ISETP.NE.U32.AND P0, PT, R2, RZ, PT ;  /* 0x000000ff0200720c */ /* 0x000fe20003f05070 */
[----:B0-----:R-:W-:-:S03]  /*04b0*/  IMAD.X R9, RZ, RZ, R9, P2 ;  /* 0x000000ffff097224 */ /* 0x001fc600010e0609 */
[----:B------:R-:W-:Y:S02]  /*04c0*/  ISETP.NE.U32.AND.EX P0, PT, R7, RZ, PT, P0 ;  /* 0x000000ff0700720c */ /* 0x000fe40003f05100 */
[----:B--2---:R-:W-:-:S04]  /*04d0*/  IADD3 R5, P1, R8, R5, RZ ;  /* 0x0000000508057210 */ /* 0x004fc80007f3e0ff */
[----:B------:R-:W-:-:S07]  /*04e0*/  LEA.HI.X.SX32 R6, R8, R6, 0x1, P1 ;  /* 0x0000000608067211 */ /* 0x000fce00008f0eff */
[----:B------:R-:W-:Y:S05]  /*04f0*/  @P0 BRA `(.L_x_4) ;  /* 0xffffff5000000947 */ /* 0x000fea000383ffff */
.L_x_0:
[----:B0-----:R-:W0:Y:S01]  /*0500*/  S2R R7, SR_TID.X ;  /* 0x0000000000077919 */ /* 0x001e220000002100 */
[----:B-----5:R-:W-:Y:S02]  /*0510*/  IADD3 R8, R0, 0x1ff, RZ ;  /* 0x000001ff00087810 */ /* 0x020fe40007ffe0ff */
[C---:B------:R-:W-:Y:S02]  /*0520*/  LEA R2, P1, R3.reuse, c[0x0][0x168], 0x2 ;  /* 0x00005a0003027a11 */ /* 0x040fe400078210ff */
[----:B------:R-:W-:Y:S02]  /*0530*/  ISETP.GE.AND P0, PT, R8, 0x200, PT ;  /* 0x000002000800780c */ /* 0x000fe40003f06270 */
[----:B------:R-:W-:Y:S02]  /*0540*/  LEA.HI.X R3, R3, c[0x0][0x16c], RZ, 0x2, P1 ;  /* 0x00005b0003037a11 */ /* 0x000fe400008f14ff */
[----:B0-----:R-:W-:-:S09]  /*0550*/  ISETP.NE.U32.AND P4, PT, R7, RZ, PT ;  /* 0x000000ff0700720c */ /* 0x001fd20003f85070 */
[----:B------:R-:W-:Y:S05]  /*0560*/  @!P0 BRA `(.L_x_5) ;  /* 0x0000030000008947 */ /* 0x000fea0003800000 */
[----:B------:R-:W-:Y:S01]  /*0570*/  LOP3.LUT R7, R7, 0x7f, RZ, 0xc0, !PT ;  /* 0x0000007f07077812 */ /* 0x000fe200078ec0ff */
[----:B------:R-:W-:Y:S02]  /*0580*/  UMOV UR4, URZ ;  /* 0x0000003f00047c82 */ /* 0x000fe40008000000 */
[----:B------:R-:W-:Y:S02]  /*0590*/  UMOV UR5, URZ ;  /* 0x0000003f00057c82 */ /* 0x000fe40008000000 */
[C---:B------:R-:W-:Y:S02]  /*05a0*/  IMAD.SHL.U32 R10, R7.reuse, 0x8, RZ ;  /* 0x00000008070a7824 */ /* 0x040fe400078e00ff */
[----:B------:R-:W-:-:S03]  /*05b0*/  IMAD.HI.U32 R9, R7, 0x8, RZ ;  /* 0x0000000807097827 */ /* 0x000fc600078e00ff */
[----:B------:R-:W-:Y:S01]  /*05c0*/  LEA R10, P0, R5, R10, 0x3 ;  /* 0x0000000a050a7211 */ /* 0x000fe200078018ff */
[----:B------:R-:W-:-:S03]  /*05d0*/  IMAD.IADD R4, R4, 0x1, R7 ;  /* 0x0000000104047824 */ /* 0x000fc600078e0207 */
[----:B------:R-:W-:Y:S02]  /*05e0*/  IADD3 R18, P1, R10, c[0x0][0x160], RZ ;  /* 0x000058000a127a10 */ /* 0x000fe40007f3e0ff */
[----:B------:R-:W-:Y:S02]  /*05f0*/  LEA.HI.X R9, R5, R9, R6, 0x3, P0 ;  /* 0x0000000905097211 */ /* 0x000fe400000f1c06 */
[----:B------:R-:W-:Y:S02]  /*0600*/  LOP3.LUT R6, R8, 0xfffffe00, RZ, 0xc0, !PT ;  /* 0xfffffe0008067812 */ /* 0x000fe400078ec0ff */
[----:B------:R-:W-:Y:S02]  /*0610*/  IADD3.X R19, R9, c[0x0][0x164], RZ, P1, !PT ;  /* 0x0000590009137a10 */ /* 0x000fe40000ffe4ff */
.L_x_6:
[----:B0-----:R-:W-:-:S04]  /*0620*/  IADD3 R9, P0, R7, UR4, RZ ;  /* 0x0000000407097c10 */ /* 0x001fc8000ff1e0ff */
[C---:B------:R-:W-:Y:S01]  /*0630*/  IADD3 R13, P2, R9.reuse, 0x80, RZ ;  /* 0x00000080090d7810 */ /* 0x040fe20007f5e0ff */
[----:B------:R-:W-:Y:S01]  /*0640*/  IMAD.X R8, RZ, RZ, UR5, P0 ;  /* 0x00000005ff087e24 */ /* 0x000fe200080e06ff */
[C---:B------:R-:W-:Y:S02]  /*0650*/  IADD3 R11, P5, R9.reuse, 0x100, RZ ;  /* 0x00000100090b7810 */ /* 0x040fe40007fbe0ff */
[CC--:B------:R-:W-:Y:S02]  /*0660*/  ISETP.GE.U32.AND P3, PT, R9.reuse, R0.reuse, PT ;  /* 0x000000000900720c */ /* 0x0c0fe40003f66070 */
[----:B------:R-:W-:Y:S01]  /*0670*/  IADD3 R9, P6, R9, 0x180, RZ ;  /* 0x0000018009097810 */ /* 0x000fe20007fde0ff */
[--C-:B------:R-:W-:Y:S01]  /*0680*/  IMAD.X R10, RZ, RZ, R8.reuse, P5 ;  /* 0x000000ffff0a7224 */ /* 0x100fe200028e0608 */
[-C--:B------:R-:W-:Y:S01]  /*0690*/  ISETP.GE.U32.AND P1, PT, R11, R0.reuse, PT ;  /* 0x000000000b00720c */ /* 0x080fe20003f26070 */
[--C-:B------:R-:W-:Y:S01]  /*06a0*/  IMAD.X R11, RZ, RZ, R8.reuse, P2 ;  /* 0x000000ffff0b7224 */ /* 0x100fe200010e0608 */
[-C--:B------:R-:W-:Y:S01]  /*06b0*/  ISETP.GE.U32.AND P2, PT, R9, R0.reuse, PT ;  /* 0x000000000900720c */ /* 0x080fe20003f46070 */
[----:B------:R-:W-:Y:S01]  /*06c0*/  IMAD.X R9, RZ, RZ, R8, P6 ;  /* 0x000000ffff097224 */ /* 0x000fe200030e0608 */
[----:B------:R-:W-:-:S02]  /*06d0*/  ISETP.GE.U32.AND P0, PT, R13, R0, PT ;  /* 0x000000000d00720c */ /* 0x000fc40003f06070 */
[----:B------:R-:W-:Y:S02]  /*06e0*/  ISETP.GE.AND.EX P3, PT, R8, RZ, PT, P3 ;  /* 0x000000ff0800720c */ /* 0x000fe40003f66330 */
[----:B------:R-:W-:Y:S01]  /*06f0*/  IADD3 R8, R4, UR4, RZ ;  /* 0x0000000404087c10 */ /* 0x000fe2000fffe0ff */
[----:B------:R-:W-:Y:S01]  /*0700*/  UIADD3 UR4, UP0, UR4, 0x200, URZ ;  /* 0x0000020004047890 */ /* 0x000fe2000ff1e03f */
[----:B------:R-:W-:Y:S01]  /*0710*/  ISETP.GE.AND.EX P0, PT, R11, RZ, PT, P0 ;  /* 0x000000ff0b00720c */ /* 0x000fe20003f06300 */
[----:B------:R-:W-:Y:S01]  /*0720*/  IMAD.MOV.U32 R11, RZ, RZ, R19 ;  /* 0x000000ffff0b7224 */ /* 0x000fe200078e0013 */
[----:B------:R-:W-:Y:S01]  /*0730*/  ISETP.GE.AND.EX P2, PT, R9, RZ, PT, P2 ;  /* 0x000000ff0900720c */ /* 0x000fe20003f46320 */
[----:B------:R-:W-:Y:S01]  /*0740*/  UIADD3.X UR5, URZ, UR5, URZ, UP0, !UPT ;  /* 0x000000053f057290 */ /* 0x000fe200087fe43f */
[C---:B------:R-:W-:Y:S02]  /*0750*/  IADD3 R12, R8.reuse, 0x80, RZ ;  /* 0x00000080080c7810 */ /* 0x040fe40007ffe0ff */
[----:B------:R-:W-:-:S02]  /*0760*/  IADD3 R16, R8, 0x180, RZ ;  /* 0x0000018008107810 */ /* 0x000fc40007ffe0ff */
[----:B------:R-:W-:Y:S01]  /*0770*/  ISETP.GE.AND.EX P1, PT, R10, RZ, PT, P1 ;  /* 0x000000ff0a00720c */ /* 0x000fe20003f26310 */
[----:B------:R-:W-:Y:S01]  /*0780*/  IMAD.MOV.U32 R10, RZ, RZ, R18 ;  /* 0x000000ffff0a7224 */ /* 0x000fe200078e0012 */
[----:B------:R-:W-:Y:S02]  /*0790*/  SHF.R.S32.HI R9, RZ, 0x1f, R8 ;  /* 0x0000001fff097819 */ /* 0x000fe40000011408 */
[----:B------:R-:W-:Y:S02]  /*07a0*/  SHF.R.S32.HI R13, RZ, 0x1f, R12 ;  /* 0x0000001fff0d7819 */ /* 0x000fe4000001140c */
[----:B------:R-:W-:Y:S01]  /*07b0*/  SHF.R.S32.HI R17, RZ, 0x1f, R16 ;  /* 0x0000001fff117819 */ /* 0x000fe20000011410 */
[----:B------:R0:W-:Y:S01]  /*07c0*/  @!P3 STG.E.64 [R10.64], R8 ;  /* 0x000000080a00b986 */ /* 0x0001e2000c101b06 */
[----:B------:R-:W-:-:S03]  /*07d0*/  IADD3 R14, R8, 0x100, RZ ;  /* 0x00000100080e7810 */ /* 0x000fc60007ffe0ff */
[----:B------:R0:W-:Y:S01]  /*07e0*/  @!P0 STG.E.64 [R10.64+0x400], R12 ;  /* 0x0004000c0a008986 */ /* 0x0001e2000c101b06 */
[----:B------:R-:W-:Y:S02]  /*07f0*/  ISETP.NE.U32.AND P0, PT, R6, UR4, PT ;  /* 0x0000000406007c0c */ /* 0x000fe4000bf05070 */
[----:B------:R-:W-:Y:S01]  /*0800*/  SHF.R.S32.HI R15, RZ, 0x1f, R14 ;  /* 0x0000001fff0f7819 */ /* 0x000fe2000001140e */
[----:B------:R0:W-:Y:S01]  /*0810*/  @!P2 STG.E.64 [R10.64+0xc00], R16 ;  /* 0x000c00100a00a986 */ /* 0x0001e2000c101b06 */
[----:B------:R-:W-:-:S03]  /*0820*/  ISETP.NE.U32.AND.EX P0, PT, RZ, UR5, PT, P0 ;  /* 0x00000005ff007c0c */ /* 0x000fc6000bf05100 */
[----:B------:R0:W-:Y:S01]  /*0830*/  @!P1 STG.E.64 [R10.64+0x800], R14 ;  /* 0x0008000e0a009986 */ /* 0x0001e2000c101b06 */
[----:B------:R-:W-:-:S05]  /*0840*/  IADD3 R18, P1, R10, 0x1000, RZ ;  /* 0x000010000a127810 */ /* 0x000fca0007f3e0ff */
[----:B------:R-:W-:-:S04]  /*0850*/  IMAD.X R19, RZ, RZ, R11, P1 ;  /* 0x000000ffff137224 */ /* 0x000fc800008e060b */
[----:B------:R-:W-:Y:S05]  /*0860*/  @P0 BRA `(.L_x_6) ;  /* 0xfffffdb000000947 */ /* 0x000fea000383ffff */
.L_x_5:
[----:B------:R-:W-:Y:S05]  /*0870*/  @P4 EXIT ;  /* 0x000000000000494d */ /* 0x000fea0003800000 */
[----:B------:R-:W-:Y:S01]  /*0880*/  STG.E [R2.64], R5 ;  /* 0x0000000502007986 */ /* 0x000fe2000c101906 */
[----:B------:R-:W-:Y:S05]  /*0890*/  EXIT ;  /* 0x000000000000794d */ /* 0x000fea0003800000 */
.L_x_7:
[----:B------:R-:W-:-:S00]  /*08a0*/  BRA `(.L_x_7) ;  /* 0xfffffff000007947 */ /* 0x000fc0000383ffff */
[----:B------:R-:W-:-:S00]  /*08b0*/  NOP ;  /* 0x0000000000007918 */ /* 0x000fc00000000000 */
        /* <DEDUP_REMOVED lines=12> */
.L_x_8:
